//
// Generated by NVIDIA NVVM Compiler
//
// Compiler Build ID: CL-36424714
// Cuda compilation tools, release 13.0, V13.0.88
// Based on NVVM 20.0.0
//

.version 9.0
.target sm_100
.address_size 64

	// .globl	_Z13tensorProductiiPiS_S_

.visible .entry _Z13tensorProductiiPiS_S_(
	.param .u32 _Z13tensorProductiiPiS_S__param_0,
	.param .u32 _Z13tensorProductiiPiS_S__param_1,
	.param .u64 .ptr .align 1 _Z13tensorProductiiPiS_S__param_2,
	.param .u64 .ptr .align 1 _Z13tensorProductiiPiS_S__param_3,
	.param .u64 .ptr .align 1 _Z13tensorProductiiPiS_S__param_4
)
{
	.reg .pred 	%p<13>;
	.reg .b32 	%r<136>;
	.reg .b64 	%rd<45>;

	ld.param.u32 	%r23, [_Z13tensorProductiiPiS_S__param_0];
	ld.param.u32 	%r24, [_Z13tensorProductiiPiS_S__param_1];
	ld.param.u64 	%rd10, [_Z13tensorProductiiPiS_S__param_2];
	ld.param.u64 	%rd11, [_Z13tensorProductiiPiS_S__param_3];
	ld.param.u64 	%rd12, [_Z13tensorProductiiPiS_S__param_4];
	cvta.to.global.u64 	%rd1, %rd12;
	cvta.to.global.u64 	%rd2, %rd11;
	mov.u32 	%r1, %tid.y;
	setp.lt.s32 	%p1, %r23, 1;
	@%p1 bra 	$L__BB0_17;
	setp.lt.s32 	%p2, %r24, 1;
	@%p2 bra 	$L__BB0_17;
	mov.u32 	%r26, %tid.x;
	mad.lo.s32 	%r27, %r24, %r26, %r1;
	cvta.to.global.u64 	%rd13, %rd10;
	mul.wide.u32 	%rd14, %r27, 4;
	add.s64 	%rd3, %rd13, %rd14;
	and.b32  	%r2, %r24, 15;
	add.s32 	%r3, %r2, -1;
	and.b32  	%r4, %r24, 7;
	add.s32 	%r5, %r4, -1;
	and.b32  	%r6, %r24, 2147483632;
	and.b32  	%r7, %r24, 3;
	neg.s32 	%r8, %r6;
	add.s64 	%rd4, %rd1, 32;
	mul.lo.s32 	%r9, %r23, %r26;
	mov.b32 	%r130, 0;
$L__BB0_3:
	setp.lt.u32 	%p3, %r24, 16;
	mul.lo.s32 	%r11, %r130, %r24;
	add.s32 	%r29, %r130, %r9;
	mad.lo.s32 	%r30, %r29, %r24, %r1;
	mul.lo.s32 	%r12, %r30, %r24;
	mov.b32 	%r134, 0;
	@%p3 bra 	$L__BB0_6;
	mul.wide.u32 	%rd15, %r11, 4;
	add.s64 	%rd16, %rd2, %rd15;
	add.s64 	%rd44, %rd16, 32;
	mov.u32 	%r131, %r12;
	mov.u32 	%r132, %r8;
$L__BB0_5:
	.pragma "nounroll";
	mul.wide.s32 	%rd17, %r131, 4;
	add.s64 	%rd18, %rd4, %rd17;
	ld.global.u32 	%r31, [%rd3];
	ld.global.u32 	%r32, [%rd44+-32];
	mul.lo.s32 	%r33, %r32, %r31;
	st.global.u32 	[%rd18+-32], %r33;
	ld.global.u32 	%r34, [%rd3];
	ld.global.u32 	%r35, [%rd44+-28];
	mul.lo.s32 	%r36, %r35, %r34;
	st.global.u32 	[%rd18+-28], %r36;
	ld.global.u32 	%r37, [%rd3];
	ld.global.u32 	%r38, [%rd44+-24];
	mul.lo.s32 	%r39, %r38, %r37;
	st.global.u32 	[%rd18+-24], %r39;
	ld.global.u32 	%r40, [%rd3];
	ld.global.u32 	%r41, [%rd44+-20];
	mul.lo.s32 	%r42, %r41, %r40;
	st.global.u32 	[%rd18+-20], %r42;
	ld.global.u32 	%r43, [%rd3];
	ld.global.u32 	%r44, [%rd44+-16];
	mul.lo.s32 	%r45, %r44, %r43;
	st.global.u32 	[%rd18+-16], %r45;
	ld.global.u32 	%r46, [%rd3];
	ld.global.u32 	%r47, [%rd44+-12];
	mul.lo.s32 	%r48, %r47, %r46;
	st.global.u32 	[%rd18+-12], %r48;
	ld.global.u32 	%r49, [%rd3];
	ld.global.u32 	%r50, [%rd44+-8];
	mul.lo.s32 	%r51, %r50, %r49;
	st.global.u32 	[%rd18+-8], %r51;
	ld.global.u32 	%r52, [%rd3];
	ld.global.u32 	%r53, [%rd44+-4];
	mul.lo.s32 	%r54, %r53, %r52;
	st.global.u32 	[%rd18+-4], %r54;
	ld.global.u32 	%r55, [%rd3];
	ld.global.u32 	%r56, [%rd44];
	mul.lo.s32 	%r57, %r56, %r55;
	st.global.u32 	[%rd18], %r57;
	ld.global.u32 	%r58, [%rd3];
	ld.global.u32 	%r59, [%rd44+4];
	mul.lo.s32 	%r60, %r59, %r58;
	st.global.u32 	[%rd18+4], %r60;
	ld.global.u32 	%r61, [%rd3];
	ld.global.u32 	%r62, [%rd44+8];
	mul.lo.s32 	%r63, %r62, %r61;
	st.global.u32 	[%rd18+8], %r63;
	ld.global.u32 	%r64, [%rd3];
	ld.global.u32 	%r65, [%rd44+12];
	mul.lo.s32 	%r66, %r65, %r64;
	st.global.u32 	[%rd18+12], %r66;
	ld.global.u32 	%r67, [%rd3];
	ld.global.u32 	%r68, [%rd44+16];
	mul.lo.s32 	%r69, %r68, %r67;
	st.global.u32 	[%rd18+16], %r69;
	ld.global.u32 	%r70, [%rd3];
	ld.global.u32 	%r71, [%rd44+20];
	mul.lo.s32 	%r72, %r71, %r70;
	st.global.u32 	[%rd18+20], %r72;
	ld.global.u32 	%r73, [%rd3];
	ld.global.u32 	%r74, [%rd44+24];
	mul.lo.s32 	%r75, %r74, %r73;
	st.global.u32 	[%rd18+24], %r75;
	ld.global.u32 	%r76, [%rd3];
	ld.global.u32 	%r77, [%rd44+28];
	mul.lo.s32 	%r78, %r77, %r76;
	st.global.u32 	[%rd18+28], %r78;
	add.s32 	%r132, %r132, 16;
	add.s64 	%rd44, %rd44, 64;
	add.s32 	%r131, %r131, 16;
	setp.ne.s32 	%p4, %r132, 0;
	mov.u32 	%r134, %r6;
	@%p4 bra 	$L__BB0_5;
$L__BB0_6:
	setp.eq.s32 	%p5, %r2, 0;
	@%p5 bra 	$L__BB0_16;
	setp.lt.u32 	%p6, %r3, 7;
	@%p6 bra 	$L__BB0_9;
	ld.global.u32 	%r79, [%rd3];
	add.s32 	%r80, %r134, %r11;
	mul.wide.u32 	%rd19, %r80, 4;
	add.s64 	%rd20, %rd2, %rd19;
	ld.global.u32 	%r81, [%rd20];
	mul.lo.s32 	%r82, %r81, %r79;
	add.s32 	%r83, %r134, %r12;
	mul.wide.s32 	%rd21, %r83, 4;
	add.s64 	%rd22, %rd1, %rd21;
	st.global.u32 	[%rd22], %r82;
	ld.global.u32 	%r84, [%rd3];
	cvt.u64.u32 	%rd23, %r11;
	cvt.u64.u32 	%rd24, %r134;
	add.s64 	%rd25, %rd24, %rd23;
	shl.b64 	%rd26, %rd25, 2;
	add.s64 	%rd27, %rd2, %rd26;
	ld.global.u32 	%r85, [%rd27+4];
	mul.lo.s32 	%r86, %r85, %r84;
	st.global.u32 	[%rd22+4], %r86;
	ld.global.u32 	%r87, [%rd3];
	ld.global.u32 	%r88, [%rd27+8];
	mul.lo.s32 	%r89, %r88, %r87;
	st.global.u32 	[%rd22+8], %r89;
	ld.global.u32 	%r90, [%rd3];
	ld.global.u32 	%r91, [%rd27+12];
	mul.lo.s32 	%r92, %r91, %r90;
	st.global.u32 	[%rd22+12], %r92;
	ld.global.u32 	%r93, [%rd3];
	ld.global.u32 	%r94, [%rd27+16];
	mul.lo.s32 	%r95, %r94, %r93;
	st.global.u32 	[%rd22+16], %r95;
	ld.global.u32 	%r96, [%rd3];
	ld.global.u32 	%r97, [%rd27+20];
	mul.lo.s32 	%r98, %r97, %r96;
	st.global.u32 	[%rd22+20], %r98;
	ld.global.u32 	%r99, [%rd3];
	ld.global.u32 	%r100, [%rd27+24];
	mul.lo.s32 	%r101, %r100, %r99;
	st.global.u32 	[%rd22+24], %r101;
	ld.global.u32 	%r102, [%rd3];
	ld.global.u32 	%r103, [%rd27+28];
	mul.lo.s32 	%r104, %r103, %r102;
	st.global.u32 	[%rd22+28], %r104;
	add.s32 	%r134, %r134, 8;
$L__BB0_9:
	setp.eq.s32 	%p7, %r4, 0;
	@%p7 bra 	$L__BB0_16;
	setp.lt.u32 	%p8, %r5, 3;
	@%p8 bra 	$L__BB0_12;
	ld.global.u32 	%r105, [%rd3];
	add.s32 	%r106, %r134, %r11;
	mul.wide.u32 	%rd28, %r106, 4;
	add.s64 	%rd29, %rd2, %rd28;
	ld.global.u32 	%r107, [%rd29];
	mul.lo.s32 	%r108, %r107, %r105;
	add.s32 	%r109, %r134, %r12;
	mul.wide.s32 	%rd30, %r109, 4;
	add.s64 	%rd31, %rd1, %rd30;
	st.global.u32 	[%rd31], %r108;
	ld.global.u32 	%r110, [%rd3];
	cvt.u64.u32 	%rd32, %r11;
	cvt.u64.u32 	%rd33, %r134;
	add.s64 	%rd34, %rd33, %rd32;
	shl.b64 	%rd35, %rd34, 2;
	add.s64 	%rd36, %rd2, %rd35;
	ld.global.u32 	%r111, [%rd36+4];
	mul.lo.s32 	%r112, %r111, %r110;
	st.global.u32 	[%rd31+4], %r112;
	ld.global.u32 	%r113, [%rd3];
	ld.global.u32 	%r114, [%rd36+8];
	mul.lo.s32 	%r115, %r114, %r113;
	st.global.u32 	[%rd31+8], %r115;
	ld.global.u32 	%r116, [%rd3];
	ld.global.u32 	%r117, [%rd36+12];
	mul.lo.s32 	%r118, %r117, %r116;
	st.global.u32 	[%rd31+12], %r118;
	add.s32 	%r134, %r134, 4;
$L__BB0_12:
	setp.eq.s32 	%p9, %r7, 0;
	@%p9 bra 	$L__BB0_16;
	setp.eq.s32 	%p10, %r7, 1;
	ld.global.u32 	%r119, [%rd3];
	add.s32 	%r120, %r134, %r11;
	mul.wide.u32 	%rd37, %r120, 4;
	add.s64 	%rd38, %rd2, %rd37;
	ld.global.u32 	%r121, [%rd38];
	mul.lo.s32 	%r122, %r121, %r119;
	add.s32 	%r123, %r134, %r12;
	mul.wide.s32 	%rd39, %r123, 4;
	add.s64 	%rd8, %rd1, %rd39;
	st.global.u32 	[%rd8], %r122;
	@%p10 bra 	$L__BB0_16;
	setp.eq.s32 	%p11, %r7, 2;
	ld.global.u32 	%r124, [%rd3];
	cvt.u64.u32 	%rd40, %r11;
	cvt.u64.u32 	%rd41, %r134;
	add.s64 	%rd42, %rd41, %rd40;
	shl.b64 	%rd43, %rd42, 2;
	add.s64 	%rd9, %rd2, %rd43;
	ld.global.u32 	%r125, [%rd9+4];
	mul.lo.s32 	%r126, %r125, %r124;
	st.global.u32 	[%rd8+4], %r126;
	@%p11 bra 	$L__BB0_16;
	ld.global.u32 	%r127, [%rd3];
	ld.global.u32 	%r128, [%rd9+8];
	mul.lo.s32 	%r129, %r128, %r127;
	st.global.u32 	[%rd8+8], %r129;
$L__BB0_16:
	add.s32 	%r130, %r130, 1;
	setp.ne.s32 	%p12, %r130, %r23;
	@%p12 bra 	$L__BB0_3;
$L__BB0_17:
	ret;

}


// ===== COMPILED SASS (sm_100) =====

	.target	sm_100

	.elftype	@"ET_EXEC"


//--------------------- .note.nv.tkinfo           --------------------------
	.section	.note.nv.tkinfo,"",@"SHT_NOTE"
	.sectionflags	@"SHF_NOTE_NV_TKINFO"
	.tkinfo
        /*0018*/ 	.word	0x00000002
        /*0030*/ 	.string	""
        /*0030*/ 	.string	"ptxas"
        /*0030*/ 	.string	"Cuda compilation tools, release 13.0, V13.0.88"
        /*0030*/ 	.string	"Build cuda_13.0.r13.0/compiler.36424714_0"
        /*0030*/ 	.string	"-arch sm_100 -m 64 "



//--------------------- .note.nv.cuinfo           --------------------------
	.section	.note.nv.cuinfo,"",@"SHT_NOTE"
	.sectionflags	@"SHF_NOTE_NV_CUINFO"
        /*0018*/ 	.short	0x0002
        /*001a*/ 	.short	0x0064
        /*001c*/ 	.short	0x0082
	.zero		2


//--------------------- .nv.info                  --------------------------
	.section	.nv.info,"",@"SHT_CUDA_INFO"
	.align	4


	//----- nvinfo : EIATTR_REGCOUNT
	.align		4
        /*0000*/ 	.byte	0x04, 0x2f
        /*0002*/ 	.short	(.L_1 - .L_0)
	.align		4
.L_0:
        /*0004*/ 	.word	index@(_Z13tensorProductiiPiS_S_)
        /*0008*/ 	.word	0x0000001c


	//----- nvinfo : EIATTR_FRAME_SIZE
	.align		4
.L_1:
        /*000c*/ 	.byte	0x04, 0x11
        /*000e*/ 	.short	(.L_3 - .L_2)
	.align		4
.L_2:
        /*0010*/ 	.word	index@(_Z13tensorProductiiPiS_S_)
        /*0014*/ 	.word	0x00000000


	//----- nvinfo : EIATTR_MIN_STACK_SIZE
	.align		4
.L_3:
        /*0018*/ 	.byte	0x04, 0x12
        /*001a*/ 	.short	(.L_5 - .L_4)
	.align		4
.L_4:
        /*001c*/ 	.word	index@(_Z13tensorProductiiPiS_S_)
        /*0020*/ 	.word	0x00000000
.L_5:


//--------------------- .nv.compat                --------------------------
	.section	.nv.compat,"",@"SHT_CUDA_COMPAT_INFO"
	.align	4
        /*0000*/ 	.byte	0x02, 0x09, 0x00, 0x00, 0x02, 0x02, 0x01, 0x00, 0x02, 0x05, 0x05, 0x00, 0x03, 0x07, 0x01, 0x01
        /*0010*/ 	.byte	0x02, 0x03, 0x00, 0x00, 0x02, 0x06, 0x01, 0x00, 0x04, 0x0b, 0x08, 0x00, 0x09, 0x00, 0x00, 0x00
        /*0020*/ 	.byte	0x00, 0x00, 0x00, 0x00


//--------------------- .nv.info._Z13tensorProductiiPiS_S_ --------------------------
	.section	.nv.info._Z13tensorProductiiPiS_S_,"",@"SHT_CUDA_INFO"
	.sectionflags	@""
	.align	4


	//----- nvinfo : EIATTR_CUDA_API_VERSION
	.align		4
        /*0000*/ 	.byte	0x04, 0x37
        /*0002*/ 	.short	(.L_7 - .L_6)
.L_6:
        /*0004*/ 	.word	0x00000082


	//----- nvinfo : EIATTR_KPARAM_INFO
	.align		4
.L_7:
        /*0008*/ 	.byte	0x04, 0x17
        /*000a*/ 	.short	(.L_9 - .L_8)
.L_8:
        /*000c*/ 	.word	0x00000000
        /*0010*/ 	.short	0x0004
        /*0012*/ 	.short	0x0018
        /*0014*/ 	.byte	0x00, 0xf5, 0x21, 0x00


	//----- nvinfo : EIATTR_KPARAM_INFO
	.align		4
.L_9:
        /*0018*/ 	.byte	0x04, 0x17
        /*001a*/ 	.short	(.L_11 - .L_10)
.L_10:
        /*001c*/ 	.word	0x00000000
        /*0020*/ 	.short	0x0003
        /*0022*/ 	.short	0x0010
        /*0024*/ 	.byte	0x00, 0xf5, 0x21, 0x00


	//----- nvinfo : EIATTR_KPARAM_INFO
	.align		4
.L_11:
        /*0028*/ 	.byte	0x04, 0x17
        /*002a*/ 	.short	(.L_13 - .L_12)
.L_12:
        /*002c*/ 	.word	0x00000000
        /*0030*/ 	.short	0x0002
        /*0032*/ 	.short	0x0008
        /*0034*/ 	.byte	0x00, 0xf5, 0x21, 0x00


	//----- nvinfo : EIATTR_KPARAM_INFO
	.align		4
.L_13:
        /*0038*/ 	.byte	0x04, 0x17
        /*003a*/ 	.short	(.L_15 - .L_14)
.L_14:
        /*003c*/ 	.word	0x00000000
        /*0040*/ 	.short	0x0001
        /*0042*/ 	.short	0x0004
        /*0044*/ 	.byte	0x00, 0xf0, 0x11, 0x00


	//----- nvinfo : EIATTR_KPARAM_INFO
	.align		4
.L_15:
        /*0048*/ 	.byte	0x04, 0x17
        /*004a*/ 	.short	(.L_17 - .L_16)
.L_16:
        /*004c*/ 	.word	0x00000000
        /*0050*/ 	.short	0x0000
        /*0052*/ 	.short	0x0000
        /*0054*/ 	.byte	0x00, 0xf0, 0x11, 0x00


	//----- nvinfo : EIATTR_SPARSE_MMA_MASK
	.align		4
.L_17:
        /*0058*/ 	.byte	0x03, 0x50
        /*005a*/ 	.short	0x0000


	//----- nvinfo : EIATTR_MAXREG_COUNT
	.align		4
        /*005c*/ 	.byte	0x03, 0x1b
        /*005e*/ 	.short	0x00ff


	//----- nvinfo : EIATTR_MERCURY_ISA_VERSION
	.align		4
        /*0060*/ 	.byte	0x03, 0x5f
        /*0062*/ 	.short	0x0101


	//----- nvinfo : EIATTR_VRC_CTA_INIT_COUNT
	.align		4
        /*0064*/ 	.byte	0x02, 0x4a
	.zero		1
	.zero		1


	//----- nvinfo : EIATTR_EXIT_INSTR_OFFSETS
	.align		4
        /*0068*/ 	.byte	0x04, 0x1c
        /*006a*/ 	.short	(.L_19 - .L_18)


	//   ....[0]....
.L_18:
        /*006c*/ 	.word	0x00000030


	//   ....[1]....
        /*0070*/ 	.word	0x00000060


	//   ....[2]....
        /*0074*/ 	.word	0x00000e20


	//----- nvinfo : EIATTR_CBANK_PARAM_SIZE
	.align		4
.L_19:
        /*0078*/ 	.byte	0x03, 0x19
        /*007a*/ 	.short	0x0020


	//----- nvinfo : EIATTR_PARAM_CBANK
	.align		4
        /*007c*/ 	.byte	0x04, 0x0a
        /*007e*/ 	.short	(.L_21 - .L_20)
	.align		4
.L_20:
        /*0080*/ 	.word	index@(.nv.constant0._Z13tensorProductiiPiS_S_)
        /*0084*/ 	.short	0x0380
        /*0086*/ 	.short	0x0020


	//----- nvinfo : EIATTR_SW_WAR
	.align		4
.L_21:
        /*0088*/ 	.byte	0x04, 0x36
        /*008a*/ 	.short	(.L_23 - .L_22)
.L_22:
        /*008c*/ 	.word	0x00000008
.L_23:


//--------------------- .nv.callgraph             --------------------------
	.section	.nv.callgraph,"",@"SHT_CUDA_CALLGRAPH"
	.align	4
	.sectionentsize	8
	.align		4
        /*0000*/ 	.word	0x00000000
	.align		4
        /*0004*/ 	.word	0xffffffff
	.align		4
        /*0008*/ 	.word	0x00000000
	.align		4
        /*000c*/ 	.word	0xfffffffe
	.align		4
        /*0010*/ 	.word	0x00000000
	.align		4
        /*0014*/ 	.word	0xfffffffd
	.align		4
        /*0018*/ 	.word	0x00000000
	.align		4
        /*001c*/ 	.word	0xfffffffc


//--------------------- .text._Z13tensorProductiiPiS_S_ --------------------------
	.section	.text._Z13tensorProductiiPiS_S_,"ax",@progbits
	.align	128
        .global         _Z13tensorProductiiPiS_S_
        .type           _Z13tensorProductiiPiS_S_,@function
        .size           _Z13tensorProductiiPiS_S_,(.L_x_7 - _Z13tensorProductiiPiS_S_)
        .other          _Z13tensorProductiiPiS_S_,@"STO_CUDA_ENTRY STV_DEFAULT"
_Z13tensorProductiiPiS_S_:
.text._Z13tensorProductiiPiS_S_:
[----:B------:R-:W-:Y:S08]  /*0000*/  LDC R1, c[0x0][0x37c] ;  /* 0x0000df00ff017b82 */ /* 0x000ff00000000800 */
[----:B------:R-:W0:Y:S02]  /*0010*/  LDC R0, c[0x0][0x380] ;  /* 0x0000e000ff007b82 */ /* 0x000e240000000800 */
[----:B0-----:R-:W-:-:S13]  /*0020*/  ISETP.GE.AND P0, PT, R0, 0x1, PT ;  /* 0x000000010000780c */ /* 0x001fda0003f06270 */
[----:B------:R-:W-:Y:S05]  /*0030*/  @!P0 EXIT ;  /* 0x000000000000894d */ /* 0x000fea0003800000 */
[----:B------:R-:W0:Y:S02]  /*0040*/  LDC R8, c[0x0][0x384] ;  /* 0x0000e100ff087b82 */ /* 0x000e240000000800 */
[----:B0-----:R-:W-:-:S13]  /*0050*/  ISETP.GE.AND P0, PT, R8, 0x1, PT ;  /* 0x000000010800780c */ /* 0x001fda0003f06270 */
[----:B------:R-:W-:Y:S05]  /*0060*/  @!P0 EXIT ;  /* 0x000000000000894d */ /* 0x000fea0003800000 */
[----:B------:R-:W0:Y:S01]  /*0070*/  S2R R0, SR_TID.Y ;  /* 0x0000000000007919 */ /* 0x000e220000002200 */
[----:B------:R-:W1:Y:S01]  /*0080*/  LDC.64 R2, c[0x0][0x388] ;  /* 0x0000e200ff027b82 */ /* 0x000e620000000a00 */
[----:B------:R-:W2:Y:S01]  /*0090*/  LDCU.64 UR6, c[0x0][0x398] ;  /* 0x00007300ff0677ac */ /* 0x000ea20008000a00 */
[C---:B------:R-:W-:Y:S01]  /*00a0*/  LOP3.LUT R17, R8.reuse, 0x7, RZ, 0xc0, !PT ;  /* 0x0000000708117812 */ /* 0x040fe200078ec0ff */
[----:B------:R-:W0:Y:S01]  /*00b0*/  S2R R7, SR_TID.X ;  /* 0x0000000000077919 */ /* 0x000e220000002100 */
[----:B------:R-:W-:Y:S01]  /*00c0*/  LOP3.LUT R16, R8, 0xf, RZ, 0xc0, !PT ;  /* 0x0000000f08107812 */ /* 0x000fe200078ec0ff */
[----:B------:R-:W3:Y:S01]  /*00d0*/  LDCU.64 UR8, c[0x0][0x358] ;  /* 0x00006b00ff0877ac */ /* 0x000ee20008000a00 */
[----:B------:R-:W-:Y:S02]  /*00e0*/  IADD3 R5, PT, PT, R17, -0x1, RZ ;  /* 0xffffffff11057810 */ /* 0x000fe40007ffe0ff */
[----:B------:R-:W-:Y:S01]  /*00f0*/  IADD3 R4, PT, PT, R16, -0x1, RZ ;  /* 0xffffffff10047810 */ /* 0x000fe20007ffe0ff */
[----:B------:R-:W-:Y:S01]  /*0100*/  UMOV UR4, URZ ;  /* 0x000000ff00047c82 */ /* 0x000fe20008000000 */
[----:B------:R-:W-:-:S02]  /*0110*/  ISETP.GE.U32.AND P2, PT, R5, 0x3, PT ;  /* 0x000000030500780c */ /* 0x000fc40003f46070 */
[----:B------:R-:W-:Y:S02]  /*0120*/  LOP3.LUT R6, R8, 0x7ffffff0, RZ, 0xc0, !PT ;  /* 0x7ffffff008067812 */ /* 0x000fe400078ec0ff */
[----:B------:R-:W-:Y:S02]  /*0130*/  ISETP.GE.U32.AND P1, PT, R4, 0x7, PT ;  /* 0x000000070400780c */ /* 0x000fe40003f26070 */
[----:B------:R-:W-:Y:S01]  /*0140*/  IADD3 R9, PT, PT, -R6, RZ, RZ ;  /* 0x000000ff06097210 */ /* 0x000fe20007ffe1ff */
[----:B--2---:R-:W-:-:S04]  /*0150*/  UIADD3 UR5, UP0, UPT, UR6, 0x20, URZ ;  /* 0x0000002006057890 */ /* 0x004fc8000ff1e0ff */
[----:B------:R-:W-:Y:S01]  /*0160*/  UIADD3.X UR6, UPT, UPT, URZ, UR7, URZ, UP0, !UPT ;  /* 0x00000007ff067290 */ /* 0x000fe200087fe4ff */
[----:B0-----:R-:W-:Y:S01]  /*0170*/  IMAD R5, R7, R8, R0 ;  /* 0x0000000807057224 */ /* 0x001fe200078e0200 */
[----:B------:R-:W-:-:S03]  /*0180*/  LOP3.LUT R8, R8, 0x3, RZ, 0xc0, !PT ;  /* 0x0000000308087812 */ /* 0x000fc600078ec0ff */
[----:B-1-3--:R-:W-:-:S07]  /*0190*/  IMAD.WIDE.U32 R2, R5, 0x4, R2 ;  /* 0x0000000405027825 */ /* 0x00afce00078e0002 */
.L_x_5:
[----:B0--34-:R-:W0:Y:S02]  /*01a0*/  LDC.64 R12, c[0x0][0x380] ;  /* 0x0000e000ff0c7b82 */ /* 0x019e240000000a00 */
[----:B0-----:R-:W-:Y:S01]  /*01b0*/  ISETP.GE.U32.AND P3, PT, R13, 0x10, PT ;  /* 0x000000100d00780c */ /* 0x001fe20003f66070 */
[----:B--2---:R-:W-:Y:S02]  /*01c0*/  IMAD R4, R7, R12, UR4 ;  /* 0x0000000407047e24 */ /* 0x004fe4000f8e020c */
[----:B------:R-:W-:Y:S01]  /*01d0*/  IMAD R10, R13, UR4, RZ ;  /* 0x000000040d0a7c24 */ /* 0x000fe2000f8e02ff */
[----:B------:R-:W-:Y:S01]  /*01e0*/  UIADD3 UR4, UPT, UPT, UR4, 0x1, URZ ;  /* 0x0000000104047890 */ /* 0x000fe2000fffe0ff */
[----:B------:R-:W-:-:S04]  /*01f0*/  IMAD R4, R4, R13, R0 ;  /* 0x0000000d04047224 */ /* 0x000fc800078e0200 */
[----:B------:R-:W-:Y:S01]  /*0200*/  IMAD R11, R4, R13, RZ ;  /* 0x0000000d040b7224 */ /* 0x000fe200078e02ff */
[----:B------:R-:W-:Y:S01]  /*0210*/  ISETP.NE.AND P0, PT, R12, UR4, PT ;  /* 0x000000040c007c0c */ /* 0x000fe2000bf05270 */
[----:B------:R-:W-:Y:S02]  /*0220*/  HFMA2 R13, -RZ, RZ, 0, 0 ;  /* 0x00000000ff0d7431 */ /* 0x000fe400000001ff */
[----:B-1----:R-:W-:Y:S10]  /*0230*/  @!P3 BRA `(.L_x_0) ;  /* 0x000000040048b947 */ /* 0x002ff40003800000 */
[----:B------:R-:W0:Y:S01]  /*0240*/  LDC.64 R4, c[0x0][0x390] ;  /* 0x0000e400ff047b82 */ /* 0x000e220000000a00 */
[----:B------:R-:W-:Y:S01]  /*0250*/  MOV R15, R11 ;  /* 0x0000000b000f7202 */ /* 0x000fe20000000f00 */
[----:B------:R-:W-:Y:S02]  /*0260*/  IMAD.MOV.U32 R14, RZ, RZ, R9 ;  /* 0x000000ffff0e7224 */ /* 0x000fe400078e0009 */
[----:B0-----:R-:W-:-:S03]  /*0270*/  IMAD.WIDE.U32 R4, R10, 0x4, R4 ;  /* 0x000000040a047825 */ /* 0x001fc600078e0004 */
[----:B------:R-:W-:-:S04]  /*0280*/  IADD3 R18, P3, PT, R4, 0x20, RZ ;  /* 0x0000002004127810 */ /* 0x000fc80007f7e0ff */
[----:B------:R-:W-:-:S09]  /*0290*/  IADD3.X R19, PT, PT, RZ, R5, RZ, P3, !PT ;  /* 0x00000005ff137210 */ /* 0x000fd20001ffe4ff */
.L_x_1:
[----:B------:R-:W-:Y:S02]  /*02a0*/  MOV R4, R18 ;  /* 0x0000001200047202 */ /* 0x000fe40000000f00 */
[----:B------:R-:W-:Y:S01]  /*02b0*/  MOV R5, R19 ;  /* 0x0000001300057202 */ /* 0x000fe20000000f00 */
[----:B------:R-:W2:Y:S04]  /*02c0*/  LDG.E R18, desc[UR8][R2.64] ;  /* 0x0000000802127981 */ /* 0x000ea8000c1e1900 */
[----:B------:R-:W2:Y:S01]  /*02d0*/  LDG.E R19, desc[UR8][R4.64+-0x20] ;  /* 0xffffe00804137981 */ /* 0x000ea2000c1e1900 */
[----:B-1----:R-:W-:Y:S01]  /*02e0*/  MOV R12, UR5 ;  /* 0x00000005000c7c02 */ /* 0x002fe20008000f00 */
[----:B------:R-:W-:-:S04]  /*02f0*/  IMAD.U32 R13, RZ, RZ, UR6 ;  /* 0x00000006ff0d7e24 */ /* 0x000fc8000f8e00ff */
[----:B------:R-:W-:-:S04]  /*0300*/  IMAD.WIDE R12, R15, 0x4, R12 ;  /* 0x000000040f0c7825 */ /* 0x000fc800078e020c */
[----:B--2---:R-:W-:-:S05]  /*0310*/  IMAD R19, R18, R19, RZ ;  /* 0x0000001312137224 */ /* 0x004fca00078e02ff */
[----:B------:R0:W-:Y:S04]  /*0320*/  STG.E desc[UR8][R12.64+-0x20], R19 ;  /* 0xffffe0130c007986 */ /* 0x0001e8000c101908 */
[----:B------:R-:W2:Y:S04]  /*0330*/  LDG.E R18, desc[UR8][R2.64] ;  /* 0x0000000802127981 */ /* 0x000ea8000c1e1900 */
[----:B------:R-:W2:Y:S02]  /*0340*/  LDG.E R21, desc[UR8][R4.64+-0x1c] ;  /* 0xffffe40804157981 */ /* 0x000ea4000c1e1900 */
[----:B--2---:R-:W-:-:S05]  /*0350*/  IMAD R21, R18, R21, RZ ;  /* 0x0000001512157224 */ /* 0x004fca00078e02ff */
[----:B------:R1:W-:Y:S04]  /*0360*/  STG.E desc[UR8][R12.64+-0x1c], R21 ;  /* 0xffffe4150c007986 */ /* 0x0003e8000c101908 */
[----:B------:R-:W2:Y:S04]  /*0370*/  LDG.E R18, desc[UR8][R2.64] ;  /* 0x0000000802127981 */ /* 0x000ea8000c1e1900 */
[----:B------:R-:W2:Y:S02]  /*0380*/  LDG.E R23, desc[UR8][R4.64+-0x18] ;  /* 0xffffe80804177981 */ /* 0x000ea4000c1e1900 */
[----:B--2---:R-:W-:-:S05]  /*0390*/  IMAD R23, R18, R23, RZ ;  /* 0x0000001712177224 */ /* 0x004fca00078e02ff */
[----:B------:R2:W-:Y:S04]  /*03a0*/  STG.E desc[UR8][R12.64+-0x18], R23 ;  /* 0xffffe8170c007986 */ /* 0x0005e8000c101908 */
[----:B------:R-:W3:Y:S04]  /*03b0*/  LDG.E R18, desc[UR8][R2.64] ;  /* 0x0000000802127981 */ /* 0x000ee8000c1e1900 */
[----:B------:R-:W3:Y:S02]  /*03c0*/  LDG.E R25, desc[UR8][R4.64+-0x14] ;  /* 0xffffec0804197981 */ /* 0x000ee4000c1e1900 */
[----:B---3--:R-:W-:-:S05]  /*03d0*/  IMAD R25, R18, R25, RZ ;  /* 0x0000001912197224 */ /* 0x008fca00078e02ff */
[----:B------:R3:W-:Y:S04]  /*03e0*/  STG.E desc[UR8][R12.64+-0x14], R25 ;  /* 0xffffec190c007986 */ /* 0x0007e8000c101908 */
[----:B------:R-:W4:Y:S04]  /*03f0*/  LDG.E R18, desc[UR8][R2.64] ;  /* 0x0000000802127981 */ /* 0x000f28000c1e1900 */
[----:B0-----:R-:W4:Y:S02]  /*0400*/  LDG.E R19, desc[UR8][R4.64+-0x10] ;  /* 0xfffff00804137981 */ /* 0x001f24000c1e1900 */
[----:B----4-:R-:W-:-:S05]  /*0410*/  IMAD R19, R18, R19, RZ ;  /* 0x0000001312137224 */ /* 0x010fca00078e02ff */
[----:B------:R0:W-:Y:S04]  /*0420*/  STG.E desc[UR8][R12.64+-0x10], R19 ;  /* 0xfffff0130c007986 */ /* 0x0001e8000c101908 */
[----:B------:R-:W4:Y:S04]  /*0430*/  LDG.E R18, desc[UR8][R2.64] ;  /* 0x0000000802127981 */ /* 0x000f28000c1e1900 */
[----:B-1----:R-:W4:Y:S02]  /*0440*/  LDG.E R21, desc[UR8][R4.64+-0xc] ;  /* 0xfffff40804157981 */ /* 0x002f24000c1e1900 */
[----:B----4-:R-:W-:-:S05]  /*0450*/  IMAD R21, R18, R21, RZ ;  /* 0x0000001512157224 */ /* 0x010fca00078e02ff */
[----:B------:R1:W-:Y:S04]  /*0460*/  STG.E desc[UR8][R12.64+-0xc], R21 ;  /* 0xfffff4150c007986 */ /* 0x0003e8000c101908 */
[----:B------:R-:W4:Y:S04]  /*0470*/  LDG.E R18, desc[UR8][R2.64] ;  /* 0x0000000802127981 */ /* 0x000f28000c1e1900 */
[----:B--2---:R-:W4:Y:S02]  /*0480*/  LDG.E R23, desc[UR8][R4.64+-0x8] ;  /* 0xfffff80804177981 */ /* 0x004f24000c1e1900 */
[----:B----4-:R-:W-:-:S05]  /*0490*/  IMAD R23, R18, R23, RZ ;  /* 0x0000001712177224 */ /* 0x010fca00078e02ff */
[----:B------:R2:W-:Y:S04]  /*04a0*/  STG.E desc[UR8][R12.64+-0x8], R23 ;  /* 0xfffff8170c007986 */ /* 0x0005e8000c101908 */
[----:B------:R-:W4:Y:S04]  /*04b0*/  LDG.E R18, desc[UR8][R2.64] ;  /* 0x0000000802127981 */ /* 0x000f28000c1e1900 */
[----:B---3--:R-:W4:Y:S02]  /*04c0*/  LDG.E R25, desc[UR8][R4.64+-0x4] ;  /* 0xfffffc0804197981 */ /* 0x008f24000c1e1900 */
[----:B----4-:R-:W-:-:S05]  /*04d0*/  IMAD R25, R18, R25, RZ ;  /* 0x0000001912197224 */ /* 0x010fca00078e02ff */
        /* <DEDUP_REMOVED lines=26> */
[----:B--2---:R-:W4:Y:S01]  /*0680*/  LDG.E R23, desc[UR8][R4.64+0x18] ;  /* 0x0000180804177981 */ /* 0x004f22000c1e1900 */
[----:B------:R-:W-:Y:S01]  /*0690*/  IADD3 R14, PT, PT, R14, 0x10, RZ ;  /* 0x000000100e0e7810 */ /* 0x000fe20007ffe0ff */
[----:B----4-:R-:W-:-:S05]  /*06a0*/  IMAD R23, R18, R23, RZ ;  /* 0x0000001712177224 */ /* 0x010fca00078e02ff */
[----:B------:R1:W-:Y:S04]  /*06b0*/  STG.E desc[UR8][R12.64+0x18], R23 ;  /* 0x000018170c007986 */ /* 0x0003e8000c101908 */
[----:B------:R-:W2:Y:S04]  /*06c0*/  LDG.E R18, desc[UR8][R2.64] ;  /* 0x0000000802127981 */ /* 0x000ea8000c1e1900 */
[----:B---3--:R-:W2:Y:S01]  /*06d0*/  LDG.E R25, desc[UR8][R4.64+0x1c] ;  /* 0x00001c0804197981 */ /* 0x008ea2000c1e1900 */
[----:B------:R-:W-:Y:S02]  /*06e0*/  ISETP.NE.AND P3, PT, R14, RZ, PT ;  /* 0x000000ff0e00720c */ /* 0x000fe40003f65270 */
[----:B------:R-:W-:Y:S01]  /*06f0*/  IADD3 R15, PT, PT, R15, 0x10, RZ ;  /* 0x000000100f0f7810 */ /* 0x000fe20007ffe0ff */
[----:B--2---:R-:W-:Y:S01]  /*0700*/  IMAD R25, R18, R25, RZ ;  /* 0x0000001912197224 */ /* 0x004fe200078e02ff */
[----:B------:R-:W-:-:S04]  /*0710*/  IADD3 R18, P4, PT, R4, 0x40, RZ ;  /* 0x0000004004127810 */ /* 0x000fc80007f9e0ff */
[----:B------:R1:W-:Y:S01]  /*0720*/  STG.E desc[UR8][R12.64+0x1c], R25 ;  /* 0x00001c190c007986 */ /* 0x0003e2000c101908 */
[----:B0-----:R-:W-:-:S04]  /*0730*/  IADD3.X R19, PT, PT, RZ, R5, RZ, P4, !PT ;  /* 0x00000005ff137210 */ /* 0x001fc800027fe4ff */
[----:B------:R-:W-:Y:S05]  /*0740*/  @P3 BRA `(.L_x_1) ;  /* 0xfffffff800d43947 */ /* 0x000fea000383ffff */
[----:B-1----:R-:W-:-:S07]  /*0750*/  MOV R13, R6 ;  /* 0x00000006000d7202 */ /* 0x002fce0000000f00 */
.L_x_0:
[----:B------:R-:W-:-:S13]  /*0760*/  ISETP.NE.AND P3, PT, R16, RZ, PT ;  /* 0x000000ff1000720c */ /* 0x000fda0003f65270 */
[----:B------:R-:W-:Y:S05]  /*0770*/  @!P3 BRA `(.L_x_2) ;  /* 0x0000000400a4b947 */ /* 0x000fea0003800000 */
[----:B------:R-:W-:Y:S01]  /*0780*/  ISETP.NE.AND P3, PT, R17, RZ, PT ;  /* 0x000000ff1100720c */ /* 0x000fe20003f65270 */
[----:B------:R-:W-:-:S12]  /*0790*/  @!P1 BRA `(.L_x_3) ;  /* 0x0000000000b09947 */ /* 0x000fd80003800000 */
[----:B------:R-:W0:Y:S01]  /*07a0*/  LDC.64 R18, c[0x0][0x390] ;  /* 0x0000e400ff127b82 */ /* 0x000e220000000a00 */
[----:B------:R-:W-:Y:S01]  /*07b0*/  IMAD.IADD R5, R10, 0x1, R13 ;  /* 0x000000010a057824 */ /* 0x000fe200078e020d */
[----:B------:R-:W2:Y:S06]  /*07c0*/  LDG.E R12, desc[UR8][R2.64] ;  /* 0x00000008020c7981 */ /* 0x000eac000c1e1900 */
[----:B------:R-:W1:Y:S01]  /*07d0*/  LDC.64 R14, c[0x0][0x398] ;  /* 0x0000e600ff0e7b82 */ /* 0x000e620000000a00 */
[----:B0-----:R-:W-:-:S07]  /*07e0*/  IMAD.WIDE.U32 R18, R5, 0x4, R18 ;  /* 0x0000000405127825 */ /* 0x001fce00078e0012 */
[----:B------:R-:W0:Y:S01]  /*07f0*/  LDC.64 R4, c[0x0][0x390] ;  /* 0x0000e400ff047b82 */ /* 0x000e220000000a00 */
[----:B------:R-:W2:Y:S01]  /*0800*/  LDG.E R19, desc[UR8][R18.64] ;  /* 0x0000000812137981 */ /* 0x000ea2000c1e1900 */
[-C--:B------:R-:W-:Y:S02]  /*0810*/  IADD3 R20, P4, PT, R10, R13.reuse, RZ ;  /* 0x0000000d0a147210 */ /* 0x080fe40007f9e0ff */
[----:B------:R-:W-:Y:S02]  /*0820*/  IADD3 R21, PT, PT, R11, R13, RZ ;  /* 0x0000000d0b157210 */ /* 0x000fe40007ffe0ff */
[----:B------:R-:W-:-:S03]  /*0830*/  IADD3.X R22, PT, PT, RZ, RZ, RZ, P4, !PT ;  /* 0x000000ffff167210 */ /* 0x000fc600027fe4ff */
[----:B-1----:R-:W-:Y:S01]  /*0840*/  IMAD.WIDE R14, R21, 0x4, R14 ;  /* 0x00000004150e7825 */ /* 0x002fe200078e020e */
[----:B0-----:R-:W-:-:S04]  /*0850*/  LEA R4, P4, R20, R4, 0x2 ;  /* 0x0000000414047211 */ /* 0x001fc800078810ff */
[----:B------:R-:W-:Y:S01]  /*0860*/  LEA.HI.X R5, R20, R5, R22, 0x2, P4 ;  /* 0x0000000514057211 */ /* 0x000fe200020f1416 */
        /* <DEDUP_REMOVED lines=26> */
[----:B---3--:R-:W2:Y:S04]  /*0a10*/  LDG.E R25, desc[UR8][R4.64+0x1c] ;  /* 0x00001c0804197981 */ /* 0x008ea8000c1e1900 */
[----:B------:R-:W2:Y:S01]  /*0a20*/  LDG.E R12, desc[UR8][R2.64] ;  /* 0x00000008020c7981 */ /* 0x000ea2000c1e1900 */
[----:B------:R-:W-:Y:S01]  /*0a30*/  IADD3 R13, PT, PT, R13, 0x8, RZ ;  /* 0x000000080d0d7810 */ /* 0x000fe20007ffe0ff */
[----:B--2---:R-:W-:-:S05]  /*0a40*/  IMAD R25, R12, R25, RZ ;  /* 0x000000190c197224 */ /* 0x004fca00078e02ff */
[----:B------:R0:W-:Y:S02]  /*0a50*/  STG.E desc[UR8][R14.64+0x1c], R25 ;  /* 0x00001c190e007986 */ /* 0x0001e4000c101908 */
.L_x_3:
[----:B------:R-:W-:Y:S05]  /*0a60*/  @!P3 BRA `(.L_x_2) ;  /* 0x0000000000e8b947 */ /* 0x000fea0003800000 */
[----:B------:R-:W-:Y:S01]  /*0a70*/  ISETP.NE.AND P3, PT, R8, RZ, PT ;  /* 0x000000ff0800720c */ /* 0x000fe20003f65270 */
[----:B------:R-:W-:-:S12]  /*0a80*/  @!P2 BRA `(.L_x_4) ;  /* 0x000000000070a947 */ /* 0x000fd80003800000 */
[----:B------:R-:W1:Y:S01]  /*0a90*/  LDC.64 R4, c[0x0][0x390] ;  /* 0x0000e400ff047b82 */ /* 0x000e620000000a00 */
[----:B0-----:R-:W-:Y:S01]  /*0aa0*/  IADD3 R19, PT, PT, R10, R13, RZ ;  /* 0x0000000d0a137210 */ /* 0x001fe20007ffe0ff */
[----:B------:R-:W2:Y:S06]  /*0ab0*/  LDG.E R12, desc[UR8][R2.64] ;  /* 0x00000008020c7981 */ /* 0x000eac000c1e1900 */
[----:B------:R-:W0:Y:S01]  /*0ac0*/  LDC.64 R14, c[0x0][0x398] ;  /* 0x0000e600ff0e7b82 */ /* 0x000e220000000a00 */
[----:B-1----:R-:W-:-:S07]  /*0ad0*/  IMAD.WIDE.U32 R18, R19, 0x4, R4 ;  /* 0x0000000413127825 */ /* 0x002fce00078e0004 */
[----:B------:R-:W1:Y:S01]  /*0ae0*/  LDC.64 R4, c[0x0][0x390] ;  /* 0x0000e400ff047b82 */ /* 0x000e620000000a00 */
[----:B------:R-:W2:Y:S01]  /*0af0*/  LDG.E R19, desc[UR8][R18.64] ;  /* 0x0000000812137981 */ /* 0x000ea2000c1e1900 */
[----:B------:R-:W-:Y:S01]  /*0b00*/  IADD3 R20, P4, PT, R10, R13, RZ ;  /* 0x0000000d0a147210 */ /* 0x000fe20007f9e0ff */
[----:B------:R-:W-:-:S03]  /*0b10*/  IMAD.IADD R21, R11, 0x1, R13 ;  /* 0x000000010b157824 */ /* 0x000fc600078e020d */
[----:B------:R-:W-:Y:S01]  /*0b20*/  IADD3.X R22, PT, PT, RZ, RZ, RZ, P4, !PT ;  /* 0x000000ffff167210 */ /* 0x000fe200027fe4ff */
[----:B0-----:R-:W-:Y:S01]  /*0b30*/  IMAD.WIDE R14, R21, 0x4, R14 ;  /* 0x00000004150e7825 */ /* 0x001fe200078e020e */
[----:B-1----:R-:W-:-:S04]  /*0b40*/  LEA R4, P4, R20, R4, 0x2 ;  /* 0x0000000414047211 */ /* 0x002fc800078810ff */
        /* <DEDUP_REMOVED lines=11> */
[----:B------:R-:W2:Y:S04]  /*0c00*/  LDG.E R25, desc[UR8][R4.64+0xc] ;  /* 0x00000c0804197981 */ /* 0x000ea8000c1e1900 */
[----:B------:R-:W2:Y:S01]  /*0c10*/  LDG.E R12, desc[UR8][R2.64] ;  /* 0x00000008020c7981 */ /* 0x000ea2000c1e1900 */
[----:B------:R-:W-:Y:S01]  /*0c20*/  IADD3 R13, PT, PT, R13, 0x4, RZ ;  /* 0x000000040d0d7810 */ /* 0x000fe20007ffe0ff */
[----:B--2---:R-:W-:-:S05]  /*0c30*/  IMAD R25, R12, R25, RZ ;  /* 0x000000190c197224 */ /* 0x004fca00078e02ff */
[----:B------:R1:W-:Y:S02]  /*0c40*/  STG.E desc[UR8][R14.64+0xc], R25 ;  /* 0x00000c190e007986 */ /* 0x0003e4000c101908 */
.L_x_4:
[----:B------:R-:W-:Y:S05]  /*0c50*/  @!P3 BRA `(.L_x_2) ;  /* 0x00000000006cb947 */ /* 0x000fea0003800000 */
[----:B01----:R-:W0:Y:S01]  /*0c60*/  LDC.64 R14, c[0x0][0x390] ;  /* 0x0000e400ff0e7b82 */ /* 0x003e220000000a00 */
[----:B------:R-:W-:Y:S01]  /*0c70*/  IADD3 R5, PT, PT, R10, R13, RZ ;  /* 0x0000000d0a057210 */ /* 0x000fe20007ffe0ff */
[----:B------:R-:W2:Y:S04]  /*0c80*/  LDG.E R12, desc[UR8][R2.64] ;  /* 0x00000008020c7981 */ /* 0x000ea8000c1e1900 */
[----:B0-----:R-:W-:Y:S02]  /*0c90*/  IMAD.WIDE.U32 R14, R5, 0x4, R14 ;  /* 0x00000004050e7825 */ /* 0x001fe400078e000e */
[----:B------:R-:W0:Y:S04]  /*0ca0*/  LDC.64 R4, c[0x0][0x398] ;  /* 0x0000e600ff047b82 */ /* 0x000e280000000a00 */
[----:B------:R-:W2:Y:S01]  /*0cb0*/  LDG.E R15, desc[UR8][R14.64] ;  /* 0x000000080e0f7981 */ /* 0x000ea2000c1e1900 */
[----:B------:R-:W-:-:S02]  /*0cc0*/  ISETP.NE.AND P3, PT, R8, 0x1, PT ;  /* 0x000000010800780c */ /* 0x000fc40003f65270 */
[----:B------:R-:W-:-:S05]  /*0cd0*/  IADD3 R11, PT, PT, R11, R13, RZ ;  /* 0x0000000d0b0b7210 */ /* 0x000fca0007ffe0ff */
[----:B0-----:R-:W-:-:S04]  /*0ce0*/  IMAD.WIDE R4, R11, 0x4, R4 ;  /* 0x000000040b047825 */ /* 0x001fc800078e0204 */
[----:B--2---:R-:W-:-:S05]  /*0cf0*/  IMAD R11, R12, R15, RZ ;  /* 0x0000000f0c0b7224 */ /* 0x004fca00078e02ff */
[----:B------:R2:W-:Y:S01]  /*0d00*/  STG.E desc[UR8][R4.64], R11 ;  /* 0x0000000b04007986 */ /* 0x0005e2000c101908 */
[----:B------:R-:W-:Y:S05]  /*0d10*/  @!P3 BRA `(.L_x_2) ;  /* 0x00000000003cb947 */ /* 0x000fea0003800000 */
[----:B------:R-:W0:Y:S01]  /*0d20*/  LDC.64 R14, c[0x0][0x390] ;  /* 0x0000e400ff0e7b82 */ /* 0x000e220000000a00 */
[----:B--2---:R-:W-:-:S04]  /*0d30*/  IADD3 R11, P3, PT, R10, R13, RZ ;  /* 0x0000000d0a0b7210 */ /* 0x004fc80007f7e0ff */
[----:B------:R-:W-:Y:S02]  /*0d40*/  IADD3.X R12, PT, PT, RZ, RZ, RZ, P3, !PT ;  /* 0x000000ffff0c7210 */ /* 0x000fe40001ffe4ff */
[----:B0-----:R-:W-:-:S04]  /*0d50*/  LEA R10, P3, R11, R14, 0x2 ;  /* 0x0000000e0b0a7211 */ /* 0x001fc800078610ff */
[----:B------:R-:W-:Y:S02]  /*0d60*/  LEA.HI.X R11, R11, R15, R12, 0x2, P3 ;  /* 0x0000000f0b0b7211 */ /* 0x000fe400018f140c */
[----:B------:R-:W2:Y:S04]  /*0d70*/  LDG.E R12, desc[UR8][R2.64] ;  /* 0x00000008020c7981 */ /* 0x000ea8000c1e1900 */
[----:B------:R-:W2:Y:S01]  /*0d80*/  LDG.E R13, desc[UR8][R10.64+0x4] ;  /* 0x000004080a0d7981 */ /* 0x000ea2000c1e1900 */
[----:B------:R-:W-:Y:S01]  /*0d90*/  ISETP.NE.AND P3, PT, R8, 0x2, PT ;  /* 0x000000020800780c */ /* 0x000fe20003f65270 */
[----:B--2---:R-:W-:-:S05]  /*0da0*/  IMAD R13, R12, R13, RZ ;  /* 0x0000000d0c0d7224 */ /* 0x004fca00078e02ff */
[----:B------:R3:W-:Y:S07]  /*0db0*/  STG.E desc[UR8][R4.64+0x4], R13 ;  /* 0x0000040d04007986 */ /* 0x0007ee000c101908 */
[----:B------:R-:W-:Y:S05]  /*0dc0*/  @!P3 BRA `(.L_x_2) ;  /* 0x000000000010b947 */ /* 0x000fea0003800000 */
[----:B------:R-:W3:Y:S04]  /*0dd0*/  LDG.E R11, desc[UR8][R10.64+0x8] ;  /* 0x000008080a0b7981 */ /* 0x000ee8000c1e1900 */
[----:B------:R-:W3:Y:S02]  /*0de0*/  LDG.E R12, desc[UR8][R2.64] ;  /* 0x00000008020c7981 */ /* 0x000ee4000c1e1900 */
[----:B---3--:R-:W-:-:S05]  /*0df0*/  IMAD R13, R12, R11, RZ ;  /* 0x0000000b0c0d7224 */ /* 0x008fca00078e02ff */
[----:B------:R4:W-:Y:S02]  /*0e00*/  STG.E desc[UR8][R4.64+0x8], R13 ;  /* 0x0000080d04007986 */ /* 0x0009e4000c101908 */
.L_x_2:
[----:B------:R-:W-:Y:S05]  /*0e10*/  @P0 BRA `(.L_x_5) ;  /* 0xfffffff000e00947 */ /* 0x000fea000383ffff */
[----:B------:R-:W-:Y:S05]  /*0e20*/  EXIT ;  /* 0x000000000000794d */ /* 0x000fea0003800000 */
.L_x_6:
[----:B------:R-:W-:-:S00]  /*0e30*/  BRA `(.L_x_6) ;  /* 0xfffffffc00fc7947 */ /* 0x000fc0000383ffff */
[----:B------:R-:W-:-:S00]  /*0e40*/  NOP ;  /* 0x0000000000007918 */ /* 0x000fc00000000000 */
        /* <DEDUP_REMOVED lines=11> */
.L_x_7:


//--------------------- .nv.shared.reserved.0     --------------------------
	.section	.nv.shared.reserved.0,"aw",@nobits
	.weak		__nv_reservedSMEM_offset_0_alias
	.size		__nv_reservedSMEM_offset_0_alias, 0, 64
	.other		__nv_reservedSMEM_offset_0_alias,@"STO_CUDA_RESERVED_SHARED STV_DEFAULT"
__nv_reservedSMEM_offset_0_alias:
	.zero		0
	.zero		64


//--------------------- .nv.constant0._Z13tensorProductiiPiS_S_ --------------------------
	.section	.nv.constant0._Z13tensorProductiiPiS_S_,"a",@progbits
	.sectionflags	@""
	.align	4
.nv.constant0._Z13tensorProductiiPiS_S_:
	.zero		928


//--------------------- SYMBOLS --------------------------

	.type		.nv.reservedSmem.offset0,@object
	.size		.nv.reservedSmem.offset0,0x4
